//
// Generated by NVIDIA NVVM Compiler
//
// Compiler Build ID: CL-36424714
// Cuda compilation tools, release 13.0, V13.0.88
// Based on NVVM 20.0.0
//

.version 9.0
.target sm_100
.address_size 64

	// .globl	_Z10matmul_gpuPfPKfS1_i

.visible .entry _Z10matmul_gpuPfPKfS1_i(
	.param .u64 .ptr .align 1 _Z10matmul_gpuPfPKfS1_i_param_0,
	.param .u64 .ptr .align 1 _Z10matmul_gpuPfPKfS1_i_param_1,
	.param .u64 .ptr .align 1 _Z10matmul_gpuPfPKfS1_i_param_2,
	.param .u32 _Z10matmul_gpuPfPKfS1_i_param_3
)
{
	.reg .pred 	%p<10>;
	.reg .b32 	%r<39>;
	.reg .b32 	%f<68>;
	.reg .b64 	%rd<67>;

	ld.param.u64 	%rd14, [_Z10matmul_gpuPfPKfS1_i_param_1];
	ld.param.u64 	%rd15, [_Z10matmul_gpuPfPKfS1_i_param_2];
	ld.param.u32 	%r17, [_Z10matmul_gpuPfPKfS1_i_param_3];
	cvta.to.global.u64 	%rd1, %rd15;
	cvta.to.global.u64 	%rd2, %rd14;
	mov.u32 	%r18, %ctaid.y;
	mov.u32 	%r19, %ntid.y;
	mov.u32 	%r20, %tid.y;
	mad.lo.s32 	%r1, %r18, %r19, %r20;
	mov.u32 	%r21, %ctaid.x;
	mov.u32 	%r22, %ntid.x;
	mov.u32 	%r23, %tid.x;
	mad.lo.s32 	%r2, %r21, %r22, %r23;
	setp.lt.s32 	%p1, %r17, 1;
	mov.f32 	%f67, 0f00000000;
	@%p1 bra 	$L__BB0_12;
	mul.lo.s32 	%r3, %r17, %r1;
	and.b32  	%r4, %r17, 7;
	setp.lt.u32 	%p2, %r17, 8;
	mov.f32 	%f67, 0f00000000;
	mov.b32 	%r37, 0;
	@%p2 bra 	$L__BB0_4;
	and.b32  	%r37, %r17, 2147483640;
	neg.s32 	%r35, %r37;
	mul.wide.u32 	%rd16, %r17, 4;
	add.s64 	%rd3, %rd1, %rd16;
	mul.wide.u32 	%rd17, %r17, 8;
	add.s64 	%rd4, %rd1, %rd17;
	mul.wide.u32 	%rd18, %r17, 12;
	add.s64 	%rd5, %rd1, %rd18;
	mul.wide.u32 	%rd19, %r17, 16;
	add.s64 	%rd6, %rd1, %rd19;
	mul.wide.u32 	%rd20, %r17, 20;
	add.s64 	%rd7, %rd1, %rd20;
	mul.wide.u32 	%rd21, %r17, 24;
	add.s64 	%rd8, %rd1, %rd21;
	mul.wide.u32 	%rd22, %r17, 28;
	add.s64 	%rd9, %rd1, %rd22;
	mul.wide.u32 	%rd23, %r3, 4;
	add.s64 	%rd24, %rd23, %rd2;
	add.s64 	%rd66, %rd24, 16;
	mov.f32 	%f67, 0f00000000;
	mov.u32 	%r34, %r2;
$L__BB0_3:
	.pragma "nounroll";
	mul.wide.s32 	%rd25, %r34, 4;
	add.s64 	%rd26, %rd3, %rd25;
	add.s64 	%rd27, %rd4, %rd25;
	add.s64 	%rd28, %rd5, %rd25;
	add.s64 	%rd29, %rd6, %rd25;
	add.s64 	%rd30, %rd7, %rd25;
	add.s64 	%rd31, %rd8, %rd25;
	add.s64 	%rd32, %rd9, %rd25;
	add.s64 	%rd33, %rd1, %rd25;
	ld.global.f32 	%f17, [%rd66+-16];
	ld.global.f32 	%f18, [%rd33];
	fma.rn.f32 	%f19, %f17, %f18, %f67;
	ld.global.f32 	%f20, [%rd66+-12];
	ld.global.f32 	%f21, [%rd26];
	fma.rn.f32 	%f22, %f20, %f21, %f19;
	ld.global.f32 	%f23, [%rd66+-8];
	ld.global.f32 	%f24, [%rd27];
	fma.rn.f32 	%f25, %f23, %f24, %f22;
	ld.global.f32 	%f26, [%rd66+-4];
	ld.global.f32 	%f27, [%rd28];
	fma.rn.f32 	%f28, %f26, %f27, %f25;
	ld.global.f32 	%f29, [%rd66];
	ld.global.f32 	%f30, [%rd29];
	fma.rn.f32 	%f31, %f29, %f30, %f28;
	ld.global.f32 	%f32, [%rd66+4];
	ld.global.f32 	%f33, [%rd30];
	fma.rn.f32 	%f34, %f32, %f33, %f31;
	ld.global.f32 	%f35, [%rd66+8];
	ld.global.f32 	%f36, [%rd31];
	fma.rn.f32 	%f37, %f35, %f36, %f34;
	ld.global.f32 	%f38, [%rd66+12];
	ld.global.f32 	%f39, [%rd32];
	fma.rn.f32 	%f67, %f38, %f39, %f37;
	add.s32 	%r35, %r35, 8;
	shl.b32 	%r25, %r17, 3;
	add.s32 	%r34, %r34, %r25;
	add.s64 	%rd66, %rd66, 32;
	setp.ne.s32 	%p3, %r35, 0;
	@%p3 bra 	$L__BB0_3;
$L__BB0_4:
	setp.eq.s32 	%p4, %r4, 0;
	@%p4 bra 	$L__BB0_12;
	and.b32  	%r12, %r17, 3;
	setp.lt.u32 	%p5, %r4, 4;
	@%p5 bra 	$L__BB0_7;
	add.s32 	%r26, %r37, %r3;
	mul.wide.u32 	%rd34, %r26, 4;
	add.s64 	%rd35, %rd2, %rd34;
	ld.global.f32 	%f41, [%rd35];
	mad.lo.s32 	%r27, %r37, %r17, %r2;
	mul.wide.s32 	%rd36, %r27, 4;
	add.s64 	%rd37, %rd1, %rd36;
	ld.global.f32 	%f42, [%rd37];
	fma.rn.f32 	%f43, %f41, %f42, %f67;
	cvt.u64.u32 	%rd38, %r3;
	cvt.u64.u32 	%rd39, %r37;
	add.s64 	%rd40, %rd39, %rd38;
	shl.b64 	%rd41, %rd40, 2;
	add.s64 	%rd42, %rd2, %rd41;
	ld.global.f32 	%f44, [%rd42+4];
	mul.wide.u32 	%rd43, %r17, 4;
	add.s64 	%rd44, %rd37, %rd43;
	ld.global.f32 	%f45, [%rd44];
	fma.rn.f32 	%f46, %f44, %f45, %f43;
	ld.global.f32 	%f47, [%rd42+8];
	add.s64 	%rd45, %rd44, %rd43;
	ld.global.f32 	%f48, [%rd45];
	fma.rn.f32 	%f49, %f47, %f48, %f46;
	ld.global.f32 	%f50, [%rd42+12];
	add.s64 	%rd46, %rd45, %rd43;
	ld.global.f32 	%f51, [%rd46];
	fma.rn.f32 	%f67, %f50, %f51, %f49;
	add.s32 	%r37, %r37, 4;
$L__BB0_7:
	setp.eq.s32 	%p6, %r12, 0;
	@%p6 bra 	$L__BB0_12;
	setp.eq.s32 	%p7, %r12, 1;
	@%p7 bra 	$L__BB0_10;
	add.s32 	%r28, %r37, %r3;
	mul.wide.u32 	%rd47, %r28, 4;
	add.s64 	%rd48, %rd2, %rd47;
	ld.global.f32 	%f53, [%rd48];
	mad.lo.s32 	%r29, %r37, %r17, %r2;
	mul.wide.s32 	%rd49, %r29, 4;
	add.s64 	%rd50, %rd1, %rd49;
	ld.global.f32 	%f54, [%rd50];
	fma.rn.f32 	%f55, %f53, %f54, %f67;
	cvt.u64.u32 	%rd51, %r3;
	cvt.u64.u32 	%rd52, %r37;
	add.s64 	%rd53, %rd52, %rd51;
	shl.b64 	%rd54, %rd53, 2;
	add.s64 	%rd55, %rd2, %rd54;
	ld.global.f32 	%f56, [%rd55+4];
	mul.wide.u32 	%rd56, %r17, 4;
	add.s64 	%rd57, %rd50, %rd56;
	ld.global.f32 	%f57, [%rd57];
	fma.rn.f32 	%f67, %f56, %f57, %f55;
	add.s32 	%r37, %r37, 2;
$L__BB0_10:
	and.b32  	%r30, %r17, 1;
	setp.eq.b32 	%p8, %r30, 1;
	not.pred 	%p9, %p8;
	@%p9 bra 	$L__BB0_12;
	add.s32 	%r31, %r37, %r3;
	mul.wide.u32 	%rd58, %r31, 4;
	add.s64 	%rd59, %rd2, %rd58;
	ld.global.f32 	%f58, [%rd59];
	mad.lo.s32 	%r32, %r37, %r17, %r2;
	mul.wide.s32 	%rd60, %r32, 4;
	add.s64 	%rd61, %rd1, %rd60;
	ld.global.f32 	%f59, [%rd61];
	fma.rn.f32 	%f67, %f58, %f59, %f67;
$L__BB0_12:
	ld.param.u64 	%rd65, [_Z10matmul_gpuPfPKfS1_i_param_0];
	cvta.to.global.u64 	%rd62, %rd65;
	mad.lo.s32 	%r33, %r17, %r1, %r2;
	mul.wide.s32 	%rd63, %r33, 4;
	add.s64 	%rd64, %rd62, %rd63;
	st.global.f32 	[%rd64], %f67;
	ret;

}


// ===== COMPILED SASS (sm_100) =====

	.target	sm_100

	.elftype	@"ET_EXEC"


//--------------------- .note.nv.tkinfo           --------------------------
	.section	.note.nv.tkinfo,"",@"SHT_NOTE"
	.sectionflags	@"SHF_NOTE_NV_TKINFO"
	.tkinfo
        /*0018*/ 	.word	0x00000002
        /*0030*/ 	.string	""
        /*0030*/ 	.string	"ptxas"
        /*0030*/ 	.string	"Cuda compilation tools, release 13.0, V13.0.88"
        /*0030*/ 	.string	"Build cuda_13.0.r13.0/compiler.36424714_0"
        /*0030*/ 	.string	"-arch sm_100 -m 64 "



//--------------------- .note.nv.cuinfo           --------------------------
	.section	.note.nv.cuinfo,"",@"SHT_NOTE"
	.sectionflags	@"SHF_NOTE_NV_CUINFO"
        /*0018*/ 	.short	0x0002
        /*001a*/ 	.short	0x0064
        /*001c*/ 	.short	0x0082
	.zero		2


//--------------------- .nv.info                  --------------------------
	.section	.nv.info,"",@"SHT_CUDA_INFO"
	.align	4


	//----- nvinfo : EIATTR_REGCOUNT
	.align		4
        /*0000*/ 	.byte	0x04, 0x2f
        /*0002*/ 	.short	(.L_1 - .L_0)
	.align		4
.L_0:
        /*0004*/ 	.word	index@(_Z10matmul_gpuPfPKfS1_i)
        /*0008*/ 	.word	0x0000001e


	//----- nvinfo : EIATTR_FRAME_SIZE
	.align		4
.L_1:
        /*000c*/ 	.byte	0x04, 0x11
        /*000e*/ 	.short	(.L_3 - .L_2)
	.align		4
.L_2:
        /*0010*/ 	.word	index@(_Z10matmul_gpuPfPKfS1_i)
        /*0014*/ 	.word	0x00000000


	//----- nvinfo : EIATTR_MIN_STACK_SIZE
	.align		4
.L_3:
        /*0018*/ 	.byte	0x04, 0x12
        /*001a*/ 	.short	(.L_5 - .L_4)
	.align		4
.L_4:
        /*001c*/ 	.word	index@(_Z10matmul_gpuPfPKfS1_i)
        /*0020*/ 	.word	0x00000000
.L_5:


//--------------------- .nv.compat                --------------------------
	.section	.nv.compat,"",@"SHT_CUDA_COMPAT_INFO"
	.align	4
        /*0000*/ 	.byte	0x02, 0x09, 0x00, 0x00, 0x02, 0x02, 0x01, 0x00, 0x02, 0x05, 0x05, 0x00, 0x03, 0x07, 0x01, 0x01
        /*0010*/ 	.byte	0x02, 0x03, 0x00, 0x00, 0x02, 0x06, 0x01, 0x00, 0x04, 0x0b, 0x08, 0x00, 0x09, 0x00, 0x00, 0x00
        /*0020*/ 	.byte	0x00, 0x00, 0x00, 0x00


//--------------------- .nv.info._Z10matmul_gpuPfPKfS1_i --------------------------
	.section	.nv.info._Z10matmul_gpuPfPKfS1_i,"",@"SHT_CUDA_INFO"
	.sectionflags	@""
	.align	4


	//----- nvinfo : EIATTR_CUDA_API_VERSION
	.align		4
        /*0000*/ 	.byte	0x04, 0x37
        /*0002*/ 	.short	(.L_7 - .L_6)
.L_6:
        /*0004*/ 	.word	0x00000082


	//----- nvinfo : EIATTR_KPARAM_INFO
	.align		4
.L_7:
        /*0008*/ 	.byte	0x04, 0x17
        /*000a*/ 	.short	(.L_9 - .L_8)
.L_8:
        /*000c*/ 	.word	0x00000000
        /*0010*/ 	.short	0x0003
        /*0012*/ 	.short	0x0018
        /*0014*/ 	.byte	0x00, 0xf0, 0x11, 0x00


	//----- nvinfo : EIATTR_KPARAM_INFO
	.align		4
.L_9:
        /*0018*/ 	.byte	0x04, 0x17
        /*001a*/ 	.short	(.L_11 - .L_10)
.L_10:
        /*001c*/ 	.word	0x00000000
        /*0020*/ 	.short	0x0002
        /*0022*/ 	.short	0x0010
        /*0024*/ 	.byte	0x00, 0xf5, 0x21, 0x00


	//----- nvinfo : EIATTR_KPARAM_INFO
	.align		4
.L_11:
        /*0028*/ 	.byte	0x04, 0x17
        /*002a*/ 	.short	(.L_13 - .L_12)
.L_12:
        /*002c*/ 	.word	0x00000000
        /*0030*/ 	.short	0x0001
        /*0032*/ 	.short	0x0008
        /*0034*/ 	.byte	0x00, 0xf5, 0x21, 0x00


	//----- nvinfo : EIATTR_KPARAM_INFO
	.align		4
.L_13:
        /*0038*/ 	.byte	0x04, 0x17
        /*003a*/ 	.short	(.L_15 - .L_14)
.L_14:
        /*003c*/ 	.word	0x00000000
        /*0040*/ 	.short	0x0000
        /*0042*/ 	.short	0x0000
        /*0044*/ 	.byte	0x00, 0xf5, 0x21, 0x00


	//----- nvinfo : EIATTR_SPARSE_MMA_MASK
	.align		4
.L_15:
        /*0048*/ 	.byte	0x03, 0x50
        /*004a*/ 	.short	0x0000


	//----- nvinfo : EIATTR_MAXREG_COUNT
	.align		4
        /*004c*/ 	.byte	0x03, 0x1b
        /*004e*/ 	.short	0x00ff


	//----- nvinfo : EIATTR_MERCURY_ISA_VERSION
	.align		4
        /*0050*/ 	.byte	0x03, 0x5f
        /*0052*/ 	.short	0x0101


	//----- nvinfo : EIATTR_VRC_CTA_INIT_COUNT
	.align		4
        /*0054*/ 	.byte	0x02, 0x4a
	.zero		1
	.zero		1


	//----- nvinfo : EIATTR_EXIT_INSTR_OFFSETS
	.align		4
        /*0058*/ 	.byte	0x04, 0x1c
        /*005a*/ 	.short	(.L_17 - .L_16)


	//   ....[0]....
.L_16:
        /*005c*/ 	.word	0x00000ac0


	//----- nvinfo : EIATTR_CBANK_PARAM_SIZE
	.align		4
.L_17:
        /*0060*/ 	.byte	0x03, 0x19
        /*0062*/ 	.short	0x001c


	//----- nvinfo : EIATTR_PARAM_CBANK
	.align		4
        /*0064*/ 	.byte	0x04, 0x0a
        /*0066*/ 	.short	(.L_19 - .L_18)
	.align		4
.L_18:
        /*0068*/ 	.word	index@(.nv.constant0._Z10matmul_gpuPfPKfS1_i)
        /*006c*/ 	.short	0x0380
        /*006e*/ 	.short	0x001c


	//----- nvinfo : EIATTR_SW_WAR
	.align		4
.L_19:
        /*0070*/ 	.byte	0x04, 0x36
        /*0072*/ 	.short	(.L_21 - .L_20)
.L_20:
        /*0074*/ 	.word	0x00000008
.L_21:


//--------------------- .nv.callgraph             --------------------------
	.section	.nv.callgraph,"",@"SHT_CUDA_CALLGRAPH"
	.align	4
	.sectionentsize	8
	.align		4
        /*0000*/ 	.word	0x00000000
	.align		4
        /*0004*/ 	.word	0xffffffff
	.align		4
        /*0008*/ 	.word	0x00000000
	.align		4
        /*000c*/ 	.word	0xfffffffe
	.align		4
        /*0010*/ 	.word	0x00000000
	.align		4
        /*0014*/ 	.word	0xfffffffd
	.align		4
        /*0018*/ 	.word	0x00000000
	.align		4
        /*001c*/ 	.word	0xfffffffc


//--------------------- .text._Z10matmul_gpuPfPKfS1_i --------------------------
	.section	.text._Z10matmul_gpuPfPKfS1_i,"ax",@progbits
	.align	128
        .global         _Z10matmul_gpuPfPKfS1_i
        .type           _Z10matmul_gpuPfPKfS1_i,@function
        .size           _Z10matmul_gpuPfPKfS1_i,(.L_x_5 - _Z10matmul_gpuPfPKfS1_i)
        .other          _Z10matmul_gpuPfPKfS1_i,@"STO_CUDA_ENTRY STV_DEFAULT"
_Z10matmul_gpuPfPKfS1_i:
.text._Z10matmul_gpuPfPKfS1_i:
[----:B------:R-:W-:Y:S01]  /*0000*/  LDC R1, c[0x0][0x37c] ;  /* 0x0000df00ff017b82 */ /* 0x000fe20000000800 */
[----:B------:R-:W0:Y:S01]  /*0010*/  S2R R3, SR_TID.Y ;  /* 0x0000000000037919 */ /* 0x000e220000002200 */
[----:B------:R-:W1:Y:S06]  /*0020*/  LDCU UR18, c[0x0][0x398] ;  /* 0x00007300ff1277ac */ /* 0x000e6c0008000800 */
[----:B------:R-:W0:Y:S01]  /*0030*/  LDC R0, c[0x0][0x364] ;  /* 0x0000d900ff007b82 */ /* 0x000e220000000800 */
[----:B------:R-:W-:Y:S01]  /*0040*/  HFMA2 R12, -RZ, RZ, 0, 0 ;  /* 0x00000000ff0c7431 */ /* 0x000fe200000001ff */
[----:B------:R-:W2:Y:S01]  /*0050*/  S2R R2, SR_TID.X ;  /* 0x0000000000027919 */ /* 0x000ea20000002100 */
[----:B------:R-:W3:Y:S05]  /*0060*/  LDCU.64 UR16, c[0x0][0x358] ;  /* 0x00006b00ff1077ac */ /* 0x000eea0008000a00 */
[----:B------:R-:W0:Y:S08]  /*0070*/  S2UR UR4, SR_CTAID.Y ;  /* 0x00000000000479c3 */ /* 0x000e300000002600 */
[----:B------:R-:W2:Y:S01]  /*0080*/  S2UR UR5, SR_CTAID.X ;  /* 0x00000000000579c3 */ /* 0x000ea20000002500 */
[----:B-1----:R-:W-:-:S07]  /*0090*/  UISETP.GE.AND UP0, UPT, UR18, 0x1, UPT ;  /* 0x000000011200788c */ /* 0x002fce000bf06270 */
[----:B------:R-:W2:Y:S01]  /*00a0*/  LDC R13, c[0x0][0x360] ;  /* 0x0000d800ff0d7b82 */ /* 0x000ea20000000800 */
[----:B0-----:R-:W-:Y:S02]  /*00b0*/  IMAD R0, R0, UR4, R3 ;  /* 0x0000000400007c24 */ /* 0x001fe4000f8e0203 */
[----:B--2---:R-:W-:Y:S01]  /*00c0*/  IMAD R13, R13, UR5, R2 ;  /* 0x000000050d0d7c24 */ /* 0x004fe2000f8e0202 */
[----:B---3--:R-:W-:Y:S06]  /*00d0*/  BRA.U !UP0, `(.L_x_0) ;  /* 0x0000000908687547 */ /* 0x008fec000b800000 */
[----:B------:R-:W-:Y:S02]  /*00e0*/  UISETP.GE.U32.AND UP1, UPT, UR18, 0x8, UPT ;  /* 0x000000081200788c */ /* 0x000fe4000bf26070 */
[----:B------:R-:W-:Y:S01]  /*00f0*/  IMAD R5, R0, UR18, RZ ;  /* 0x0000001200057c24 */ /* 0x000fe2000f8e02ff */
[----:B------:R-:W-:Y:S01]  /*0100*/  ULOP3.LUT UR19, UR18, 0x7, URZ, 0xc0, !UPT ;  /* 0x0000000712137892 */ /* 0x000fe2000f8ec0ff */
[----:B------:R-:W-:Y:S01]  /*0110*/  MOV R12, RZ ;  /* 0x000000ff000c7202 */ /* 0x000fe20000000f00 */
[----:B------:R-:W-:Y:S02]  /*0120*/  UMOV UR4, URZ ;  /* 0x000000ff00047c82 */ /* 0x000fe40008000000 */
[----:B------:R-:W-:Y:S02]  /*0130*/  UISETP.NE.AND UP0, UPT, UR19, URZ, UPT ;  /* 0x000000ff1300728c */ /* 0x000fe4000bf05270 */
[----:B------:R-:W-:Y:S09]  /*0140*/  BRA.U !UP1, `(.L_x_1) ;  /* 0x0000000509047547 */ /* 0x000ff2000b800000 */
[----:B------:R-:W0:Y:S01]  /*0150*/  LDC.64 R2, c[0x0][0x388] ;  /* 0x0000e200ff027b82 */ /* 0x000e220000000a00 */
[----:B------:R-:W1:Y:S01]  /*0160*/  LDCU.64 UR20, c[0x0][0x390] ;  /* 0x00007200ff1477ac */ /* 0x000e620008000a00 */
[----:B------:R-:W-:Y:S02]  /*0170*/  MOV R12, RZ ;  /* 0x000000ff000c7202 */ /* 0x000fe40000000f00 */
[----:B------:R-:W-:Y:S01]  /*0180*/  MOV R14, R13 ;  /* 0x0000000d000e7202 */ /* 0x000fe20000000f00 */
[----:B------:R-:W-:-:S04]  /*0190*/  ULOP3.LUT UR4, UR18, 0x7ffffff8, URZ, 0xc0, !UPT ;  /* 0x7ffffff812047892 */ /* 0x000fc8000f8ec0ff */
[----:B------:R-:W-:Y:S02]  /*01a0*/  UIADD3 UR5, UPT, UPT, -UR4, URZ, URZ ;  /* 0x000000ff04057290 */ /* 0x000fe4000fffe1ff */
[----:B-1----:R-:W-:Y:S02]  /*01b0*/  UIMAD.WIDE.U32 UR6, UR18, 0xc, UR20 ;  /* 0x0000000c120678a5 */ /* 0x002fe4000f8e0014 */
[----:B------:R-:W-:Y:S02]  /*01c0*/  UIMAD.WIDE.U32 UR8, UR18, 0x10, UR20 ;  /* 0x00000010120878a5 */ /* 0x000fe4000f8e0014 */
[----:B------:R-:W-:Y:S01]  /*01d0*/  UIMAD.WIDE.U32 UR10, UR18, 0x14, UR20 ;  /* 0x00000014120a78a5 */ /* 0x000fe2000f8e0014 */
[----:B0-----:R-:W-:Y:S01]  /*01e0*/  IMAD.WIDE.U32 R2, R5, 0x4, R2 ;  /* 0x0000000405027825 */ /* 0x001fe200078e0002 */
[----:B------:R-:W-:Y:S02]  /*01f0*/  UIMAD.WIDE.U32 UR12, UR18, 0x18, UR20 ;  /* 0x00000018120c78a5 */ /* 0x000fe4000f8e0014 */
[----:B------:R-:W-:Y:S01]  /*0200*/  UIMAD.WIDE.U32 UR14, UR18, 0x1c, UR20 ;  /* 0x0000001c120e78a5 */ /* 0x000fe2000f8e0014 */
[----:B------:R-:W-:-:S04]  /*0210*/  IADD3 R2, P0, PT, R2, 0x10, RZ ;  /* 0x0000001002027810 */ /* 0x000fc80007f1e0ff */
[----:B------:R-:W-:-:S09]  /*0220*/  IADD3.X R3, PT, PT, RZ, R3, RZ, P0, !PT ;  /* 0x00000003ff037210 */ /* 0x000fd200007fe4ff */
.L_x_2:
[----:B------:R-:W-:Y:S01]  /*0230*/  HFMA2 R23, -RZ, RZ, 0, 2.384185791015625e-07 ;  /* 0x00000004ff177431 */ /* 0x000fe200000001ff */
[----:B------:R-:W-:Y:S01]  /*0240*/  UIMAD.WIDE.U32 UR24, UR18, 0x4, UR20 ;  /* 0x00000004121878a5 */ /* 0x000fe2000f8e0014 */
[----:B------:R-:W2:Y:S01]  /*0250*/  LDG.E R21, desc[UR16][R2.64+-0x10] ;  /* 0xfffff01002157981 */ /* 0x000ea2000c1e1900 */
[----:B------:R-:W-:Y:S01]  /*0260*/  UIMAD.WIDE.U32 UR22, UR18, 0x8, UR20 ;  /* 0x00000008121678a5 */ /* 0x000fe2000f8e0014 */
[----:B------:R-:W-:Y:S01]  /*0270*/  HFMA2 R5, -RZ, RZ, 0, 2.384185791015625e-07 ;  /* 0x00000004ff057431 */ /* 0x000fe200000001ff */
[----:B------:R-:W-:Y:S01]  /*0280*/  MOV R11, 0x4 ;  /* 0x00000004000b7802 */ /* 0x000fe20000000f00 */
[----:B------:R-:W3:Y:S01]  /*0290*/  LDG.E R19, desc[UR16][R2.64+-0xc] ;  /* 0xfffff41002137981 */ /* 0x000ee2000c1e1900 */
[----:B------:R-:W-:Y:S02]  /*02a0*/  MOV R8, UR24 ;  /* 0x0000001800087c02 */ /* 0x000fe40008000f00 */
[----:B------:R-:W-:Y:S01]  /*02b0*/  MOV R9, UR25 ;  /* 0x0000001900097c02 */ /* 0x000fe20008000f00 */
[C---:B------:R-:W-:Y:S01]  /*02c0*/  IMAD.WIDE R22, R14.reuse, R23, UR20 ;  /* 0x000000140e167e25 */ /* 0x040fe2000f8e0217 */
[----:B------:R-:W-:Y:S01]  /*02d0*/  MOV R24, UR22 ;  /* 0x0000001600187c02 */ /* 0x000fe20008000f00 */
[----:B------:R-:W4:Y:S01]  /*02e0*/  LDG.E R17, desc[UR16][R2.64+-0x8] ;  /* 0xfffff81002117981 */ /* 0x000f22000c1e1900 */
[----:B------:R-:W-:Y:S01]  /*02f0*/  MOV R25, UR23 ;  /* 0x0000001700197c02 */ /* 0x000fe20008000f00 */
[----:B------:R-:W-:-:S02]  /*0300*/  IMAD.WIDE R8, R14, 0x4, R8 ;  /* 0x000000040e087825 */ /* 0x000fc400078e0208 */
[----:B------:R-:W2:Y:S02]  /*0310*/  LDG.E R22, desc[UR16][R22.64] ;  /* 0x0000001016167981 */ /* 0x000ea4000c1e1900 */
[C---:B------:R-:W-:Y:S02]  /*0320*/  IMAD.WIDE R24, R14.reuse, 0x4, R24 ;  /* 0x000000040e187825 */ /* 0x040fe400078e0218 */
[----:B------:R0:W3:Y:S02]  /*0330*/  LDG.E R20, desc[UR16][R8.64] ;  /* 0x0000001008147981 */ /* 0x0000e4000c1e1900 */
[C---:B------:R-:W-:Y:S01]  /*0340*/  IMAD.WIDE R10, R14.reuse, R11, UR6 ;  /* 0x000000060e0a7e25 */ /* 0x040fe2000f8e020b */
[----:B------:R-:W-:Y:S01]  /*0350*/  MOV R7, 0x4 ;  /* 0x0000000400077802 */ /* 0x000fe20000000f00 */
[----:B------:R-:W4:Y:S02]  /*0360*/  LDG.E R18, desc[UR16][R24.64] ;  /* 0x0000001018127981 */ /* 0x000f24000c1e1900 */
[----:B------:R-:W-:-:S02]  /*0370*/  IMAD.WIDE R4, R14, R5, UR8 ;  /* 0x000000080e047e25 */ /* 0x000fc4000f8e0205 */
[----:B------:R1:W5:Y:S02]  /*0380*/  LDG.E R16, desc[UR16][R10.64] ;  /* 0x000000100a107981 */ /* 0x000364000c1e1900 */
[----:B0-----:R-:W-:Y:S02]  /*0390*/  HFMA2 R9, -RZ, RZ, 0, 2.384185791015625e-07 ;  /* 0x00000004ff097431 */ /* 0x001fe400000001ff */
[----:B------:R-:W5:Y:S01]  /*03a0*/  LDG.E R15, desc[UR16][R2.64+-0x4] ;  /* 0xfffffc10020f7981 */ /* 0x000f62000c1e1900 */
[C---:B------:R-:W-:Y:S01]  /*03b0*/  IMAD.WIDE R6, R14.reuse, R7, UR10 ;  /* 0x0000000a0e067e25 */ /* 0x040fe2000f8e0207 */
[----:B------:R-:W-:Y:S02]  /*03c0*/  MOV R27, 0x4 ;  /* 0x00000004001b7802 */ /* 0x000fe40000000f00 */
[----:B------:R0:W5:Y:S04]  /*03d0*/  LDG.E R4, desc[UR16][R4.64] ;  /* 0x0000001004047981 */ /* 0x000168000c1e1900 */
[----:B------:R-:W5:Y:S01]  /*03e0*/  LDG.E R23, desc[UR16][R2.64] ;  /* 0x0000001002177981 */ /* 0x000f62000c1e1900 */
[----:B------:R-:W-:-:S03]  /*03f0*/  IMAD.WIDE R8, R14, R9, UR12 ;  /* 0x0000000c0e087e25 */ /* 0x000fc6000f8e0209 */
[----:B------:R-:W5:Y:S01]  /*0400*/  LDG.E R7, desc[UR16][R6.64] ;  /* 0x0000001006077981 */ /* 0x000f62000c1e1900 */
[----:B-1----:R-:W-:-:S03]  /*0410*/  IMAD.WIDE R10, R14, R27, UR14 ;  /* 0x0000000e0e0a7e25 */ /* 0x002fc6000f8e021b */
[----:B------:R-:W5:Y:S04]  /*0420*/  LDG.E R24, desc[UR16][R2.64+0x4] ;  /* 0x0000041002187981 */ /* 0x000f68000c1e1900 */
[----:B------:R-:W5:Y:S04]  /*0430*/  LDG.E R8, desc[UR16][R8.64] ;  /* 0x0000001008087981 */ /* 0x000f68000c1e1900 */
[----:B------:R-:W5:Y:S04]  /*0440*/  LDG.E R25, desc[UR16][R2.64+0x8] ;  /* 0x0000081002197981 */ /* 0x000f68000c1e1900 */
[----:B------:R-:W5:Y:S04]  /*0450*/  LDG.E R10, desc[UR16][R10.64] ;  /* 0x000000100a0a7981 */ /* 0x000f68000c1e1900 */
[----:B------:R1:W5:Y:S01]  /*0460*/  LDG.E R27, desc[UR16][R2.64+0xc] ;  /* 0x00000c10021b7981 */ /* 0x000362000c1e1900 */
[----:B------:R-:W-:-:S04]  /*0470*/  UIADD3 UR5, UPT, UPT, UR5, 0x8, URZ ;  /* 0x0000000805057890 */ /* 0x000fc8000fffe0ff */
[----:B------:R-:W-:Y:S01]  /*0480*/  UISETP.NE.AND UP1, UPT, UR5, URZ, UPT ;  /* 0x000000ff0500728c */ /* 0x000fe2000bf25270 */
[----:B0-----:R-:W-:Y:S02]  /*0490*/  MOV R5, UR18 ;  /* 0x0000001200057c02 */ /* 0x001fe40008000f00 */
[----:B-1----:R-:W-:Y:S02]  /*04a0*/  IADD3 R2, P0, PT, R2, 0x20, RZ ;  /* 0x0000002002027810 */ /* 0x002fe40007f1e0ff */
[----:B------:R-:W-:Y:S02]  /*04b0*/  LEA R14, R5, R14, 0x3 ;  /* 0x0000000e050e7211 */ /* 0x000fe400078e18ff */
[----:B------:R-:W-:Y:S01]  /*04c0*/  IADD3.X R3, PT, PT, RZ, R3, RZ, P0, !PT ;  /* 0x00000003ff037210 */ /* 0x000fe200007fe4ff */
[----:B--2---:R-:W-:-:S04]  /*04d0*/  FFMA R22, R21, R22, R12 ;  /* 0x0000001615167223 */ /* 0x004fc8000000000c */
[----:B---3--:R-:W-:-:S04]  /*04e0*/  FFMA R20, R19, R20, R22 ;  /* 0x0000001413147223 */ /* 0x008fc80000000016 */
[----:B----4-:R-:W-:-:S04]  /*04f0*/  FFMA R18, R17, R18, R20 ;  /* 0x0000001211127223 */ /* 0x010fc80000000014 */
[----:B-----5:R-:W-:-:S04]  /*0500*/  FFMA R16, R15, R16, R18 ;  /* 0x000000100f107223 */ /* 0x020fc80000000012 */
[----:B------:R-:W-:-:S04]  /*0510*/  FFMA R23, R23, R4, R16 ;  /* 0x0000000417177223 */ /* 0x000fc80000000010 */
[----:B------:R-:W-:-:S04]  /*0520*/  FFMA R24, R24, R7, R23 ;  /* 0x0000000718187223 */ /* 0x000fc80000000017 */
[----:B------:R-:W-:-:S04]  /*0530*/  FFMA R8, R25, R8, R24 ;  /* 0x0000000819087223 */ /* 0x000fc80000000018 */
[----:B------:R-:W-:Y:S01]  /*0540*/  FFMA R12, R27, R10, R8 ;  /* 0x0000000a1b0c7223 */ /* 0x000fe20000000008 */
[----:B------:R-:W-:Y:S06]  /*0550*/  BRA.U UP1, `(.L_x_2) ;  /* 0xfffffffd01347547 */ /* 0x000fec000b83ffff */
.L_x_1:
[----:B------:R-:W-:Y:S05]  /*0560*/  BRA.U !UP0, `(.L_x_0) ;  /* 0x0000000508447547 */ /* 0x000fea000b800000 */
[----:B------:R-:W-:Y:S01]  /*0570*/  UISETP.GE.U32.AND UP0, UPT, UR19, 0x4, UPT ;  /* 0x000000041300788c */ /* 0x000fe2000bf06070 */
[----:B------:R-:W-:Y:S01]  /*0580*/  IMAD R2, R0, UR18, RZ ;  /* 0x0000001200027c24 */ /* 0x000fe2000f8e02ff */
[----:B------:R-:W-:-:S04]  /*0590*/  ULOP3.LUT UR5, UR18, 0x3, URZ, 0xc0, !UPT ;  /* 0x0000000312057892 */ /* 0x000fc8000f8ec0ff */
[----:B------:R-:W-:-:S03]  /*05a0*/  UISETP.NE.AND UP1, UPT, UR5, URZ, UPT ;  /* 0x000000ff0500728c */ /* 0x000fc6000bf25270 */
[----:B------:R-:W-:Y:S08]  /*05b0*/  BRA.U !UP0, `(.L_x_3) ;  /* 0x00000001087c7547 */ /* 0x000ff0000b800000 */
[----:B------:R-:W0:Y:S01]  /*05c0*/  LDC.64 R6, c[0x0][0x390] ;  /* 0x0000e400ff067b82 */ /* 0x000e220000000a00 */
[----:B------:R-:W1:Y:S01]  /*05d0*/  LDCU.64 UR6, c[0x0][0x388] ;  /* 0x00007100ff0677ac */ /* 0x000e620008000a00 */
[----:B------:R-:W-:Y:S01]  /*05e0*/  IMAD.U32 R4, RZ, RZ, UR4 ;  /* 0x00000004ff047e24 */ /* 0x000fe2000f8e00ff */
[----:B------:R-:W-:Y:S02]  /*05f0*/  IADD3 R3, PT, PT, R2, UR4, RZ ;  /* 0x0000000402037c10 */ /* 0x000fe4000fffe0ff */
[----:B------:R-:W-:Y:S01]  /*0600*/  MOV R11, UR18 ;  /* 0x00000012000b7c02 */ /* 0x000fe20008000f00 */
[----:B------:R-:W-:Y:S01]  /*0610*/  IMAD R5, R4, UR18, R13 ;  /* 0x0000001204057c24 */ /* 0x000fe2000f8e020d */
[----:B------:R-:W-:Y:S01]  /*0620*/  IADD3 R14, P0, PT, R2, UR4, RZ ;  /* 0x00000004020e7c10 */ /* 0x000fe2000ff1e0ff */
[----:B------:R-:W2:Y:S01]  /*0630*/  LDC.64 R8, c[0x0][0x388] ;  /* 0x0000e200ff087b82 */ /* 0x000ea20000000a00 */
[----:B------:R-:W-:Y:S02]  /*0640*/  MOV R15, UR18 ;  /* 0x00000012000f7c02 */ /* 0x000fe40008000f00 */
[----:B------:R-:W-:Y:S01]  /*0650*/  MOV R17, UR18 ;  /* 0x0000001200117c02 */ /* 0x000fe20008000f00 */
[----:B0-----:R-:W-:-:S04]  /*0660*/  IMAD.WIDE R6, R5, 0x4, R6 ;  /* 0x0000000405067825 */ /* 0x001fc800078e0206 */
[----:B------:R-:W-:Y:S02]  /*0670*/  IMAD.WIDE.U32 R10, R11, 0x4, R6 ;  /* 0x000000040b0a7825 */ /* 0x000fe400078e0006 */
[----:B------:R-:W3:Y:S02]  /*0680*/  LDG.E R6, desc[UR16][R6.64] ;  /* 0x0000001006067981 */ /* 0x000ee4000c1e1900 */
[----:B--2---:R-:W-:Y:S01]  /*0690*/  IMAD.WIDE.U32 R8, R3, 0x4, R8 ;  /* 0x0000000403087825 */ /* 0x004fe200078e0008 */
[----:B------:R-:W-:Y:S02]  /*06a0*/  IADD3.X R3, PT, PT, RZ, RZ, RZ, P0, !PT ;  /* 0x000000ffff037210 */ /* 0x000fe400007fe4ff */
[----:B-1----:R-:W-:-:S03]  /*06b0*/  LEA R4, P0, R14, UR6, 0x2 ;  /* 0x000000060e047c11 */ /* 0x002fc6000f8010ff */
[----:B------:R-:W3:Y:S01]  /*06c0*/  LDG.E R9, desc[UR16][R8.64] ;  /* 0x0000001008097981 */ /* 0x000ee2000c1e1900 */
[----:B------:R-:W-:Y:S01]  /*06d0*/  LEA.HI.X R5, R14, UR7, R3, 0x2, P0 ;  /* 0x000000070e057c11 */ /* 0x000fe200080f1403 */
[----:B------:R-:W-:Y:S02]  /*06e0*/  IMAD.WIDE.U32 R14, R15, 0x4, R10 ;  /* 0x000000040f0e7825 */ /* 0x000fe400078e000a */
[----:B------:R-:W2:Y:S04]  /*06f0*/  LDG.E R3, desc[UR16][R10.64] ;  /* 0x000000100a037981 */ /* 0x000ea8000c1e1900 */
[----:B------:R-:W2:Y:S01]  /*0700*/  LDG.E R18, desc[UR16][R4.64+0x4] ;  /* 0x0000041004127981 */ /* 0x000ea2000c1e1900 */
[----:B------:R-:W-:-:S03]  /*0710*/  IMAD.WIDE.U32 R16, R17, 0x4, R14 ;  /* 0x0000000411107825 */ /* 0x000fc600078e000e */
[----:B------:R-:W4:Y:S04]  /*0720*/  LDG.E R19, desc[UR16][R14.64] ;  /* 0x000000100e137981 */ /* 0x000f28000c1e1900 */
[----:B------:R-:W4:Y:S04]  /*0730*/  LDG.E R20, desc[UR16][R4.64+0x8] ;  /* 0x0000081004147981 */ /* 0x000f28000c1e1900 */
[----:B------:R-:W5:Y:S04]  /*0740*/  LDG.E R22, desc[UR16][R4.64+0xc] ;  /* 0x00000c1004167981 */ /* 0x000f68000c1e1900 */
[----:B------:R-:W5:Y:S01]  /*0750*/  LDG.E R16, desc[UR16][R16.64] ;  /* 0x0000001010107981 */ /* 0x000f62000c1e1900 */
[----:B------:R-:W-:Y:S01]  /*0760*/  UIADD3 UR4, UPT, UPT, UR4, 0x4, URZ ;  /* 0x0000000404047890 */ /* 0x000fe2000fffe0ff */
[----:B---3--:R-:W-:-:S04]  /*0770*/  FFMA R9, R9, R6, R12 ;  /* 0x0000000609097223 */ /* 0x008fc8000000000c */
[----:B--2---:R-:W-:-:S04]  /*0780*/  FFMA R3, R18, R3, R9 ;  /* 0x0000000312037223 */ /* 0x004fc80000000009 */
[----:B----4-:R-:W-:-:S04]  /*0790*/  FFMA R3, R20, R19, R3 ;  /* 0x0000001314037223 */ /* 0x010fc80000000003 */
[----:B-----5:R-:W-:-:S07]  /*07a0*/  FFMA R12, R22, R16, R3 ;  /* 0x00000010160c7223 */ /* 0x020fce0000000003 */
.L_x_3:
[----:B------:R-:W-:Y:S05]  /*07b0*/  BRA.U !UP1, `(.L_x_0) ;  /* 0x0000000109b07547 */ /* 0x000fea000b800000 */
[----:B------:R-:W-:Y:S01]  /*07c0*/  UISETP.NE.AND UP0, UPT, UR5, 0x1, UPT ;  /* 0x000000010500788c */ /* 0x000fe2000bf05270 */
[----:B------:R-:W-:Y:S01]  /*07d0*/  MOV R4, UR4 ;  /* 0x0000000400047c02 */ /* 0x000fe20008000f00 */
[----:B------:R-:W-:Y:S02]  /*07e0*/  ULOP3.LUT UR5, UR18, 0x1, URZ, 0xc0, !UPT ;  /* 0x0000000112057892 */ /* 0x000fe4000f8ec0ff */
[----:B------:R-:W-:Y:S02]  /*07f0*/  MOV R17, UR18 ;  /* 0x0000001200117c02 */ /* 0x000fe40008000f00 */
[----:B------:R-:W-:Y:S01]  /*0800*/  UISETP.NE.U32.AND UP1, UPT, UR5, 0x1, UPT ;  /* 0x000000010500788c */ /* 0x000fe2000bf25070 */
[----:B------:R-:W-:-:S04]  /*0810*/  PLOP3.LUT P1, PT, PT, PT, UP0, 0x80, 0x8 ;  /* 0x000000000008781c */ /* 0x000fc80003f2f008 */
[----:B------:R-:W0:Y:S01]  /*0820*/  @UP0 LDCU.64 UR6, c[0x0][0x388] ;  /* 0x00007100ff0607ac */ /* 0x000e220008000a00 */
[----:B------:R-:W-:Y:S01]  /*0830*/  PLOP3.LUT P0, PT, PT, PT, UP1, 0x80, 0x8 ;  /* 0x000000000008781c */ /* 0x000fe20003f0f018 */
[----:B------:R-:W1:Y:S01]  /*0840*/  @UP0 LDCU.64 UR8, c[0x0][0x390] ;  /* 0x00007200ff0807ac */ /* 0x000e620008000a00 */
[----:B------:R-:W2:Y:S06]  /*0850*/  @UP0 LDCU.64 UR10, c[0x0][0x388] ;  /* 0x00007100ff0a07ac */ /* 0x000eac0008000a00 */
[C---:B------:R-:W-:Y:S02]  /*0860*/  @P1 IADD3 R3, PT, PT, R2.reuse, UR4, RZ ;  /* 0x0000000402031c10 */ /* 0x040fe4000fffe0ff */
[----:B------:R-:W-:Y:S01]  /*0870*/  @P1 IADD3 R5, P2, PT, R2, UR4, RZ ;  /* 0x0000000402051c10 */ /* 0x000fe2000ff5e0ff */
[----:B------:R-:W3:Y:S03]  /*0880*/  @!UP1 LDCU.64 UR12, c[0x0][0x388] ;  /* 0x00007100ff0c97ac */ /* 0x000ee60008000a00 */
[----:B------:R-:W-:Y:S01]  /*0890*/  @P1 IADD3.X R8, PT, PT, RZ, RZ, RZ, P2, !PT ;  /* 0x000000ffff081210 */ /* 0x000fe200017fe4ff */
[----:B------:R-:W-:Y:S01]  /*08a0*/  @UP0 UIADD3 UR4, UPT, UPT, UR4, 0x2, URZ ;  /* 0x0000000204040890 */ /* 0x000fe2000fffe0ff */
[----:B0-----:R-:W-:-:S02]  /*08b0*/  MOV R14, UR6 ;  /* 0x00000006000e7c02 */ /* 0x001fc40008000f00 */
[----:B------:R-:W-:Y:S01]  /*08c0*/  MOV R15, UR7 ;  /* 0x00000007000f7c02 */ /* 0x000fe20008000f00 */
[----:B------:R-:W0:Y:S01]  /*08d0*/  @!UP1 LDCU.64 UR6, c[0x0][0x390] ;  /* 0x00007200ff0697ac */ /* 0x000e220008000a00 */
[----:B-1----:R-:W-:Y:S01]  /*08e0*/  MOV R7, UR9 ;  /* 0x0000000900077c02 */ /* 0x002fe20008000f00 */
[----:B------:R-:W-:Y:S02]  /*08f0*/  IMAD.U32 R6, RZ, RZ, UR8 ;  /* 0x00000008ff067e24 */ /* 0x000fe4000f8e00ff */
[----:B------:R-:W-:-:S04]  /*0900*/  @P1 IMAD.WIDE.U32 R14, R3, 0x4, R14 ;  /* 0x00000004030e1825 */ /* 0x000fc800078e000e */
[----:B------:R-:W-:Y:S01]  /*0910*/  @P1 IMAD R3, R4, UR18, R13 ;  /* 0x0000001204031c24 */ /* 0x000fe2000f8e020d */
[----:B--2---:R-:W-:Y:S02]  /*0920*/  @P1 LEA R4, P2, R5, UR10, 0x2 ;  /* 0x0000000a05041c11 */ /* 0x004fe4000f8410ff */
[----:B------:R-:W-:Y:S01]  /*0930*/  MOV R18, UR4 ;  /* 0x0000000400127c02 */ /* 0x000fe20008000f00 */
[----:B------:R-:W-:Y:S01]  /*0940*/  @P1 IMAD.WIDE R6, R3, 0x4, R6 ;  /* 0x0000000403061825 */ /* 0x000fe200078e0206 */
[----:B------:R-:W-:Y:S01]  /*0950*/  @P1 LEA.HI.X R5, R5, UR11, R8, 0x2, P2 ;  /* 0x0000000b05051c11 */ /* 0x000fe200090f1408 */
[----:B------:R-:W2:Y:S01]  /*0960*/  @P1 LDG.E R3, desc[UR16][R14.64] ;  /* 0x000000100e031981 */ /* 0x000ea2000c1e1900 */
[----:B---3--:R-:W-:Y:S01]  /*0970*/  MOV R8, UR12 ;  /* 0x0000000c00087c02 */ /* 0x008fe20008000f00 */
[----:B------:R-:W-:Y:S01]  /*0980*/  @!P0 IMAD R21, R18, UR18, R13 ;  /* 0x0000001212158c24 */ /* 0x000fe2000f8e020d */
[----:B------:R-:W-:Y:S01]  /*0990*/  MOV R9, UR13 ;  /* 0x0000000d00097c02 */ /* 0x000fe20008000f00 */
[----:B------:R-:W-:Y:S01]  /*09a0*/  @P1 IMAD.WIDE.U32 R16, R17, 0x4, R6 ;  /* 0x0000000411101825 */ /* 0x000fe200078e0006 */
[----:B------:R-:W-:Y:S01]  /*09b0*/  @!P0 IADD3 R19, PT, PT, R2, UR4, RZ ;  /* 0x0000000402138c10 */ /* 0x000fe2000fffe0ff */
[----:B------:R-:W2:Y:S01]  /*09c0*/  @P1 LDG.E R6, desc[UR16][R6.64] ;  /* 0x0000001006061981 */ /* 0x000ea2000c1e1900 */
[----:B0-----:R-:W-:-:S02]  /*09d0*/  MOV R10, UR6 ;  /* 0x00000006000a7c02 */ /* 0x001fc40008000f00 */
[----:B------:R-:W-:Y:S01]  /*09e0*/  MOV R11, UR7 ;  /* 0x00000007000b7c02 */ /* 0x000fe20008000f00 */
[----:B------:R-:W-:Y:S01]  /*09f0*/  @!P0 IMAD.WIDE.U32 R8, R19, 0x4, R8 ;  /* 0x0000000413088825 */ /* 0x000fe200078e0008 */
[----:B------:R-:W3:Y:S03]  /*0a00*/  @P1 LDG.E R16, desc[UR16][R16.64] ;  /* 0x0000001010101981 */ /* 0x000ee6000c1e1900 */
[----:B------:R-:W-:Y:S01]  /*0a10*/  @!P0 IMAD.WIDE R10, R21, 0x4, R10 ;  /* 0x00000004150a8825 */ /* 0x000fe200078e020a */
[----:B------:R-:W3:Y:S04]  /*0a20*/  @P1 LDG.E R4, desc[UR16][R4.64+0x4] ;  /* 0x0000041004041981 */ /* 0x000ee8000c1e1900 */
[----:B------:R-:W4:Y:S04]  /*0a30*/  @!P0 LDG.E R9, desc[UR16][R8.64] ;  /* 0x0000001008098981 */ /* 0x000f28000c1e1900 */
[----:B------:R-:W4:Y:S01]  /*0a40*/  @!P0 LDG.E R10, desc[UR16][R10.64] ;  /* 0x000000100a0a8981 */ /* 0x000f22000c1e1900 */
[----:B--2---:R-:W-:-:S04]  /*0a50*/  @P1 FFMA R3, R3, R6, R12 ;  /* 0x0000000603031223 */ /* 0x004fc8000000000c */
[----:B---3--:R-:W-:-:S04]  /*0a60*/  @P1 FFMA R12, R4, R16, R3 ;  /* 0x00000010040c1223 */ /* 0x008fc80000000003 */
[----:B----4-:R-:W-:-:S07]  /*0a70*/  @!P0 FFMA R12, R9, R10, R12 ;  /* 0x0000000a090c8223 */ /* 0x010fce000000000c */
.L_x_0:
[----:B------:R-:W0:Y:S01]  /*0a80*/  LDC.64 R2, c[0x0][0x380] ;  /* 0x0000e000ff027b82 */ /* 0x000e220000000a00 */
[----:B------:R-:W-:-:S04]  /*0a90*/  IMAD R13, R0, UR18, R13 ;  /* 0x00000012000d7c24 */ /* 0x000fc8000f8e020d */
[----:B0-----:R-:W-:-:S05]  /*0aa0*/  IMAD.WIDE R2, R13, 0x4, R2 ;  /* 0x000000040d027825 */ /* 0x001fca00078e0202 */
[----:B------:R-:W-:Y:S01]  /*0ab0*/  STG.E desc[UR16][R2.64], R12 ;  /* 0x0000000c02007986 */ /* 0x000fe2000c101910 */
[----:B------:R-:W-:Y:S05]  /*0ac0*/  EXIT ;  /* 0x000000000000794d */ /* 0x000fea0003800000 */
.L_x_4:
[----:B------:R-:W-:-:S00]  /*0ad0*/  BRA `(.L_x_4) ;  /* 0xfffffffc00fc7947 */ /* 0x000fc0000383ffff */
[----:B------:R-:W-:-:S00]  /*0ae0*/  NOP ;  /* 0x0000000000007918 */ /* 0x000fc00000000000 */
        /* <DEDUP_REMOVED lines=9> */
.L_x_5:


//--------------------- .nv.shared.reserved.0     --------------------------
	.section	.nv.shared.reserved.0,"aw",@nobits
	.weak		__nv_reservedSMEM_offset_0_alias
	.size		__nv_reservedSMEM_offset_0_alias, 0, 64
	.other		__nv_reservedSMEM_offset_0_alias,@"STO_CUDA_RESERVED_SHARED STV_DEFAULT"
__nv_reservedSMEM_offset_0_alias:
	.zero		0
	.zero		64


//--------------------- .nv.constant0._Z10matmul_gpuPfPKfS1_i --------------------------
	.section	.nv.constant0._Z10matmul_gpuPfPKfS1_i,"a",@progbits
	.sectionflags	@""
	.align	4
.nv.constant0._Z10matmul_gpuPfPKfS1_i:
	.zero		924


//--------------------- SYMBOLS --------------------------

	.type		.nv.reservedSmem.offset0,@object
	.size		.nv.reservedSmem.offset0,0x4
